//
// Generated by NVIDIA NVVM Compiler
//
// Compiler Build ID: CL-36424714
// Cuda compilation tools, release 13.0, V13.0.88
// Based on NVVM 20.0.0
//

.version 9.0
.target sm_100
.address_size 64

	// .globl	_Z15atomicHistogramPiS_ii

.visible .entry _Z15atomicHistogramPiS_ii(
	.param .u64 .ptr .align 1 _Z15atomicHistogramPiS_ii_param_0,
	.param .u64 .ptr .align 1 _Z15atomicHistogramPiS_ii_param_1,
	.param .u32 _Z15atomicHistogramPiS_ii_param_2,
	.param .u32 _Z15atomicHistogramPiS_ii_param_3
)
{
	.reg .pred 	%p<2>;
	.reg .b32 	%r<10>;
	.reg .b64 	%rd<9>;

	ld.param.u64 	%rd1, [_Z15atomicHistogramPiS_ii_param_0];
	ld.param.u64 	%rd2, [_Z15atomicHistogramPiS_ii_param_1];
	ld.param.u32 	%r3, [_Z15atomicHistogramPiS_ii_param_2];
	ld.param.u32 	%r2, [_Z15atomicHistogramPiS_ii_param_3];
	mov.u32 	%r4, %ctaid.x;
	mov.u32 	%r5, %ntid.x;
	mov.u32 	%r6, %tid.x;
	mad.lo.s32 	%r1, %r4, %r5, %r6;
	setp.ge.s32 	%p1, %r1, %r3;
	@%p1 bra 	$L__BB0_2;
	cvta.to.global.u64 	%rd3, %rd1;
	cvta.to.global.u64 	%rd4, %rd2;
	mul.wide.s32 	%rd5, %r1, 4;
	add.s64 	%rd6, %rd3, %rd5;
	ld.global.u32 	%r7, [%rd6];
	rem.s32 	%r8, %r7, %r2;
	mul.wide.s32 	%rd7, %r8, 4;
	add.s64 	%rd8, %rd4, %rd7;
	atom.global.add.u32 	%r9, [%rd8], 1;
$L__BB0_2:
	ret;

}


// ===== COMPILED SASS (sm_100) =====

	.target	sm_100

	.elftype	@"ET_EXEC"


//--------------------- .note.nv.tkinfo           --------------------------
	.section	.note.nv.tkinfo,"",@"SHT_NOTE"
	.sectionflags	@"SHF_NOTE_NV_TKINFO"
	.tkinfo
        /*0018*/ 	.word	0x00000002
        /*0030*/ 	.string	""
        /*0030*/ 	.string	"ptxas"
        /*0030*/ 	.string	"Cuda compilation tools, release 13.0, V13.0.88"
        /*0030*/ 	.string	"Build cuda_13.0.r13.0/compiler.36424714_0"
        /*0030*/ 	.string	"-arch sm_100 -m 64 "



//--------------------- .note.nv.cuinfo           --------------------------
	.section	.note.nv.cuinfo,"",@"SHT_NOTE"
	.sectionflags	@"SHF_NOTE_NV_CUINFO"
        /*0018*/ 	.short	0x0002
        /*001a*/ 	.short	0x0064
        /*001c*/ 	.short	0x0082
	.zero		2


//--------------------- .nv.info                  --------------------------
	.section	.nv.info,"",@"SHT_CUDA_INFO"
	.align	4


	//----- nvinfo : EIATTR_REGCOUNT
	.align		4
        /*0000*/ 	.byte	0x04, 0x2f
        /*0002*/ 	.short	(.L_1 - .L_0)
	.align		4
.L_0:
        /*0004*/ 	.word	index@(_Z15atomicHistogramPiS_ii)
        /*0008*/ 	.word	0x0000000c


	//----- nvinfo : EIATTR_FRAME_SIZE
	.align		4
.L_1:
        /*000c*/ 	.byte	0x04, 0x11
        /*000e*/ 	.short	(.L_3 - .L_2)
	.align		4
.L_2:
        /*0010*/ 	.word	index@(_Z15atomicHistogramPiS_ii)
        /*0014*/ 	.word	0x00000000


	//----- nvinfo : EIATTR_MIN_STACK_SIZE
	.align		4
.L_3:
        /*0018*/ 	.byte	0x04, 0x12
        /*001a*/ 	.short	(.L_5 - .L_4)
	.align		4
.L_4:
        /*001c*/ 	.word	index@(_Z15atomicHistogramPiS_ii)
        /*0020*/ 	.word	0x00000000
.L_5:


//--------------------- .nv.compat                --------------------------
	.section	.nv.compat,"",@"SHT_CUDA_COMPAT_INFO"
	.align	4
        /*0000*/ 	.byte	0x02, 0x09, 0x00, 0x00, 0x02, 0x02, 0x01, 0x00, 0x02, 0x05, 0x05, 0x00, 0x03, 0x07, 0x01, 0x01
        /*0010*/ 	.byte	0x02, 0x03, 0x00, 0x00, 0x02, 0x06, 0x01, 0x00, 0x04, 0x0b, 0x08, 0x00, 0x09, 0x00, 0x00, 0x00
        /*0020*/ 	.byte	0x00, 0x00, 0x00, 0x00


//--------------------- .nv.info._Z15atomicHistogramPiS_ii --------------------------
	.section	.nv.info._Z15atomicHistogramPiS_ii,"",@"SHT_CUDA_INFO"
	.sectionflags	@""
	.align	4


	//----- nvinfo : EIATTR_CUDA_API_VERSION
	.align		4
        /*0000*/ 	.byte	0x04, 0x37
        /*0002*/ 	.short	(.L_7 - .L_6)
.L_6:
        /*0004*/ 	.word	0x00000082


	//----- nvinfo : EIATTR_KPARAM_INFO
	.align		4
.L_7:
        /*0008*/ 	.byte	0x04, 0x17
        /*000a*/ 	.short	(.L_9 - .L_8)
.L_8:
        /*000c*/ 	.word	0x00000000
        /*0010*/ 	.short	0x0003
        /*0012*/ 	.short	0x0014
        /*0014*/ 	.byte	0x00, 0xf0, 0x11, 0x00


	//----- nvinfo : EIATTR_KPARAM_INFO
	.align		4
.L_9:
        /*0018*/ 	.byte	0x04, 0x17
        /*001a*/ 	.short	(.L_11 - .L_10)
.L_10:
        /*001c*/ 	.word	0x00000000
        /*0020*/ 	.short	0x0002
        /*0022*/ 	.short	0x0010
        /*0024*/ 	.byte	0x00, 0xf0, 0x11, 0x00


	//----- nvinfo : EIATTR_KPARAM_INFO
	.align		4
.L_11:
        /*0028*/ 	.byte	0x04, 0x17
        /*002a*/ 	.short	(.L_13 - .L_12)
.L_12:
        /*002c*/ 	.word	0x00000000
        /*0030*/ 	.short	0x0001
        /*0032*/ 	.short	0x0008
        /*0034*/ 	.byte	0x00, 0xf5, 0x21, 0x00


	//----- nvinfo : EIATTR_KPARAM_INFO
	.align		4
.L_13:
        /*0038*/ 	.byte	0x04, 0x17
        /*003a*/ 	.short	(.L_15 - .L_14)
.L_14:
        /*003c*/ 	.word	0x00000000
        /*0040*/ 	.short	0x0000
        /*0042*/ 	.short	0x0000
        /*0044*/ 	.byte	0x00, 0xf5, 0x21, 0x00


	//----- nvinfo : EIATTR_SPARSE_MMA_MASK
	.align		4
.L_15:
        /*0048*/ 	.byte	0x03, 0x50
        /*004a*/ 	.short	0x0000


	//----- nvinfo : EIATTR_MAXREG_COUNT
	.align		4
        /*004c*/ 	.byte	0x03, 0x1b
        /*004e*/ 	.short	0x00ff


	//----- nvinfo : EIATTR_MERCURY_ISA_VERSION
	.align		4
        /*0050*/ 	.byte	0x03, 0x5f
        /*0052*/ 	.short	0x0101


	//----- nvinfo : EIATTR_VRC_CTA_INIT_COUNT
	.align		4
        /*0054*/ 	.byte	0x02, 0x4a
	.zero		1
	.zero		1


	//----- nvinfo : EIATTR_EXIT_INSTR_OFFSETS
	.align		4
        /*0058*/ 	.byte	0x04, 0x1c
        /*005a*/ 	.short	(.L_17 - .L_16)


	//   ....[0]....
.L_16:
        /*005c*/ 	.word	0x00000070


	//   ....[1]....
        /*0060*/ 	.word	0x00000260


	//----- nvinfo : EIATTR_CBANK_PARAM_SIZE
	.align		4
.L_17:
        /*0064*/ 	.byte	0x03, 0x19
        /*0066*/ 	.short	0x0018


	//----- nvinfo : EIATTR_PARAM_CBANK
	.align		4
        /*0068*/ 	.byte	0x04, 0x0a
        /*006a*/ 	.short	(.L_19 - .L_18)
	.align		4
.L_18:
        /*006c*/ 	.word	index@(.nv.constant0._Z15atomicHistogramPiS_ii)
        /*0070*/ 	.short	0x0380
        /*0072*/ 	.short	0x0018


	//----- nvinfo : EIATTR_SW_WAR
	.align		4
.L_19:
        /*0074*/ 	.byte	0x04, 0x36
        /*0076*/ 	.short	(.L_21 - .L_20)
.L_20:
        /*0078*/ 	.word	0x00000008
.L_21:


//--------------------- .nv.callgraph             --------------------------
	.section	.nv.callgraph,"",@"SHT_CUDA_CALLGRAPH"
	.align	4
	.sectionentsize	8
	.align		4
        /*0000*/ 	.word	0x00000000
	.align		4
        /*0004*/ 	.word	0xffffffff
	.align		4
        /*0008*/ 	.word	0x00000000
	.align		4
        /*000c*/ 	.word	0xfffffffe
	.align		4
        /*0010*/ 	.word	0x00000000
	.align		4
        /*0014*/ 	.word	0xfffffffd
	.align		4
        /*0018*/ 	.word	0x00000000
	.align		4
        /*001c*/ 	.word	0xfffffffc


//--------------------- .text._Z15atomicHistogramPiS_ii --------------------------
	.section	.text._Z15atomicHistogramPiS_ii,"ax",@progbits
	.align	128
        .global         _Z15atomicHistogramPiS_ii
        .type           _Z15atomicHistogramPiS_ii,@function
        .size           _Z15atomicHistogramPiS_ii,(.L_x_1 - _Z15atomicHistogramPiS_ii)
        .other          _Z15atomicHistogramPiS_ii,@"STO_CUDA_ENTRY STV_DEFAULT"
_Z15atomicHistogramPiS_ii:
.text._Z15atomicHistogramPiS_ii:
[----:B------:R-:W-:Y:S01]  /*0000*/  LDC R1, c[0x0][0x37c] ;  /* 0x0000df00ff017b82 */ /* 0x000fe20000000800 */
[----:B------:R-:W0:Y:S07]  /*0010*/  S2R R0, SR_TID.X ;  /* 0x0000000000007919 */ /* 0x000e2e0000002100 */
[----:B------:R-:W0:Y:S01]  /*0020*/  S2UR UR4, SR_CTAID.X ;  /* 0x00000000000479c3 */ /* 0x000e220000002500 */
[----:B------:R-:W1:Y:S07]  /*0030*/  LDCU UR5, c[0x0][0x390] ;  /* 0x00007200ff0577ac */ /* 0x000e6e0008000800 */
[----:B------:R-:W0:Y:S02]  /*0040*/  LDC R5, c[0x0][0x360] ;  /* 0x0000d800ff057b82 */ /* 0x000e240000000800 */
[----:B0-----:R-:W-:-:S05]  /*0050*/  IMAD R5, R5, UR4, R0 ;  /* 0x0000000405057c24 */ /* 0x001fca000f8e0200 */
[----:B-1----:R-:W-:-:S13]  /*0060*/  ISETP.GE.AND P0, PT, R5, UR5, PT ;  /* 0x0000000505007c0c */ /* 0x002fda000bf06270 */
[----:B------:R-:W-:Y:S05]  /*0070*/  @P0 EXIT ;  /* 0x000000000000094d */ /* 0x000fea0003800000 */
[----:B------:R-:W0:Y:S01]  /*0080*/  LDC.64 R2, c[0x0][0x380] ;  /* 0x0000e000ff027b82 */ /* 0x000e220000000a00 */
[----:B------:R-:W1:Y:S07]  /*0090*/  LDCU.64 UR4, c[0x0][0x358] ;  /* 0x00006b00ff0477ac */ /* 0x000e6e0008000a00 */
[----:B------:R-:W2:Y:S01]  /*00a0*/  LDC R7, c[0x0][0x394] ;  /* 0x0000e500ff077b82 */ /* 0x000ea20000000800 */
[----:B0-----:R-:W-:-:S05]  /*00b0*/  IMAD.WIDE R2, R5, 0x4, R2 ;  /* 0x0000000405027825 */ /* 0x001fca00078e0202 */
[----:B-1----:R-:W3:Y:S01]  /*00c0*/  LDG.E R0, desc[UR4][R2.64] ;  /* 0x0000000402007981 */ /* 0x002ee2000c1e1900 */
[----:B--2---:R-:W-:-:S04]  /*00d0*/  IABS R8, R7 ;  /* 0x0000000700087213 */ /* 0x004fc80000000000 */
[----:B------:R-:W0:Y:S08]  /*00e0*/  I2F.RP R6, R8 ;  /* 0x0000000800067306 */ /* 0x000e300000209400 */
[----:B0-----:R-:W0:Y:S02]  /*00f0*/  MUFU.RCP R6, R6 ;  /* 0x0000000600067308 */ /* 0x001e240000001000 */
[----:B0-----:R-:W-:-:S06]  /*0100*/  VIADD R4, R6, 0xffffffe ;  /* 0x0ffffffe06047836 */ /* 0x001fcc0000000000 */
[----:B------:R0:W1:Y:S02]  /*0110*/  F2I.FTZ.U32.TRUNC.NTZ R5, R4 ;  /* 0x0000000400057305 */ /* 0x000064000021f000 */
[----:B0-----:R-:W-:Y:S02]  /*0120*/  HFMA2 R4, -RZ, RZ, 0, 0 ;  /* 0x00000000ff047431 */ /* 0x001fe400000001ff */
[----:B-1----:R-:W-:-:S04]  /*0130*/  IMAD.MOV R9, RZ, RZ, -R5 ;  /* 0x000000ffff097224 */ /* 0x002fc800078e0a05 */
[----:B------:R-:W-:-:S04]  /*0140*/  IMAD R9, R9, R8, RZ ;  /* 0x0000000809097224 */ /* 0x000fc800078e02ff */
[----:B------:R-:W-:Y:S01]  /*0150*/  IMAD.HI.U32 R5, R5, R9, R4 ;  /* 0x0000000905057227 */ /* 0x000fe200078e0004 */
[----:B---3--:R-:W-:Y:S02]  /*0160*/  IABS R2, R0 ;  /* 0x0000000000027213 */ /* 0x008fe40000000000 */
[----:B------:R-:W-:-:S03]  /*0170*/  ISETP.GE.AND P2, PT, R0, RZ, PT ;  /* 0x000000ff0000720c */ /* 0x000fc60003f46270 */
[----:B------:R-:W-:-:S04]  /*0180*/  IMAD.HI.U32 R5, R5, R2, RZ ;  /* 0x0000000205057227 */ /* 0x000fc800078e00ff */
[----:B------:R-:W-:-:S04]  /*0190*/  IMAD.MOV R5, RZ, RZ, -R5 ;  /* 0x000000ffff057224 */ /* 0x000fc800078e0a05 */
[C---:B------:R-:W-:Y:S02]  /*01a0*/  IMAD R5, R8.reuse, R5, R2 ;  /* 0x0000000508057224 */ /* 0x040fe400078e0202 */
[----:B------:R-:W0:Y:S03]  /*01b0*/  LDC.64 R2, c[0x0][0x388] ;  /* 0x0000e200ff027b82 */ /* 0x000e260000000a00 */
[----:B------:R-:W-:-:S13]  /*01c0*/  ISETP.GT.U32.AND P0, PT, R8, R5, PT ;  /* 0x000000050800720c */ /* 0x000fda0003f04070 */
[----:B------:R-:W-:Y:S02]  /*01d0*/  @!P0 IADD3 R5, PT, PT, R5, -R8, RZ ;  /* 0x8000000805058210 */ /* 0x000fe40007ffe0ff */
[----:B------:R-:W-:Y:S02]  /*01e0*/  ISETP.NE.AND P0, PT, R7, RZ, PT ;  /* 0x000000ff0700720c */ /* 0x000fe40003f05270 */
[----:B------:R-:W-:-:S13]  /*01f0*/  ISETP.GT.U32.AND P1, PT, R8, R5, PT ;  /* 0x000000050800720c */ /* 0x000fda0003f24070 */
[----:B------:R-:W-:-:S05]  /*0200*/  @!P1 IMAD.IADD R5, R5, 0x1, -R8 ;  /* 0x0000000105059824 */ /* 0x000fca00078e0a08 */
[----:B------:R-:W-:Y:S02]  /*0210*/  @!P2 IADD3 R5, PT, PT, -R5, RZ, RZ ;  /* 0x000000ff0505a210 */ /* 0x000fe40007ffe1ff */
[----:B------:R-:W-:Y:S02]  /*0220*/  @!P0 LOP3.LUT R5, RZ, R7, RZ, 0x33, !PT ;  /* 0x00000007ff058212 */ /* 0x000fe400078e33ff */
[----:B------:R-:W-:-:S03]  /*0230*/  MOV R7, 0x1 ;  /* 0x0000000100077802 */ /* 0x000fc60000000f00 */
[----:B0-----:R-:W-:-:S05]  /*0240*/  IMAD.WIDE R2, R5, 0x4, R2 ;  /* 0x0000000405027825 */ /* 0x001fca00078e0202 */
[----:B------:R-:W-:Y:S01]  /*0250*/  REDG.E.ADD.STRONG.GPU desc[UR4][R2.64], R7 ;  /* 0x000000070200798e */ /* 0x000fe2000c12e104 */
[----:B------:R-:W-:Y:S05]  /*0260*/  EXIT ;  /* 0x000000000000794d */ /* 0x000fea0003800000 */
.L_x_0:
[----:B------:R-:W-:-:S00]  /*0270*/  BRA `(.L_x_0) ;  /* 0xfffffffc00fc7947 */ /* 0x000fc0000383ffff */
[----:B------:R-:W-:-:S00]  /*0280*/  NOP ;  /* 0x0000000000007918 */ /* 0x000fc00000000000 */
[----:B------:R-:W-:-:S00]  /*0290*/  NOP ;  /* 0x0000000000007918 */ /* 0x000fc00000000000 */
[----:B------:R-:W-:-:S00]  /*02a0*/  NOP ;  /* 0x0000000000007918 */ /* 0x000fc00000000000 */
[----:B------:R-:W-:-:S00]  /*02b0*/  NOP ;  /* 0x0000000000007918 */ /* 0x000fc00000000000 */
[----:B------:R-:W-:-:S00]  /*02c0*/  NOP ;  /* 0x0000000000007918 */ /* 0x000fc00000000000 */
[----:B------:R-:W-:-:S00]  /*02d0*/  NOP ;  /* 0x0000000000007918 */ /* 0x000fc00000000000 */
[----:B------:R-:W-:-:S00]  /*02e0*/  NOP ;  /* 0x0000000000007918 */ /* 0x000fc00000000000 */
[----:B------:R-:W-:-:S00]  /*02f0*/  NOP ;  /* 0x0000000000007918 */ /* 0x000fc00000000000 */
.L_x_1:


//--------------------- .nv.shared.reserved.0     --------------------------
	.section	.nv.shared.reserved.0,"aw",@nobits
	.weak		__nv_reservedSMEM_offset_0_alias
	.size		__nv_reservedSMEM_offset_0_alias, 0, 64
	.other		__nv_reservedSMEM_offset_0_alias,@"STO_CUDA_RESERVED_SHARED STV_DEFAULT"
__nv_reservedSMEM_offset_0_alias:
	.zero		0
	.zero		64


//--------------------- .nv.constant0._Z15atomicHistogramPiS_ii --------------------------
	.section	.nv.constant0._Z15atomicHistogramPiS_ii,"a",@progbits
	.sectionflags	@""
	.align	4
.nv.constant0._Z15atomicHistogramPiS_ii:
	.zero		920


//--------------------- SYMBOLS --------------------------

	.type		.nv.reservedSmem.offset0,@object
	.size		.nv.reservedSmem.offset0,0x4
